	.headerflags	@"EF_CUDA_TEXMODE_UNIFIED EF_CUDA_64BIT_ADDRESS EF_CUDA_ACCELERATORS EF_CUDA_SM90 EF_CUDA_VIRTUAL_SM(EF_CUDA_SM90)"
	.elftype	@"ET_EXEC"


//--------------------- .nv.info                  --------------------------
	.section	.nv.info,"",@"SHT_CUDA_INFO"
	.align	4


	//----- nvinfo : EIATTR_REGCOUNT
	.align		4
        /*0000*/ 	.byte	0x04, 0x2f
        /*0002*/ 	.short	(.L_1 - .L_0)
	.align		4
.L_0:
        /*0004*/ 	.word	index@(triton_poi_fused_max_pool2d_with_indices_4)
        /*0008*/ 	.word	0x0000004a


	//----- nvinfo : EIATTR_MIN_STACK_SIZE
	.align		4
.L_1:
        /*000c*/ 	.byte	0x04, 0x12
        /*000e*/ 	.short	(.L_3 - .L_2)
	.align		4
.L_2:
        /*0010*/ 	.word	index@(triton_poi_fused_max_pool2d_with_indices_4)
        /*0014*/ 	.word	0x00000000


	//----- nvinfo : EIATTR_FRAME_SIZE
	.align		4
.L_3:
        /*0018*/ 	.byte	0x04, 0x11
        /*001a*/ 	.short	(.L_5 - .L_4)
	.align		4
.L_4:
        /*001c*/ 	.word	index@(triton_poi_fused_max_pool2d_with_indices_4)
        /*0020*/ 	.word	0x00000000


	//----- nvinfo : EIATTR_MIN_STACK_SIZE
	.align		4
.L_5:
        /*0024*/ 	.byte	0x04, 0x12
        /*0026*/ 	.short	(.L_7 - .L_6)
	.align		4
.L_6:
        /*0028*/ 	.word	index@(triton_poi_fused_max_pool2d_with_indices_4)
        /*002c*/ 	.word	0x00000000
.L_7:


//--------------------- .nv.info.triton_poi_fused_max_pool2d_with_indices_4 --------------------------
	.section	.nv.info.triton_poi_fused_max_pool2d_with_indices_4,"",@"SHT_CUDA_INFO"
	.sectionflags	@""
	.align	4


	//----- nvinfo : EIATTR_CUDA_API_VERSION
	.align		4
        /*0000*/ 	.byte	0x04, 0x37
        /*0002*/ 	.short	(.L_9 - .L_8)
.L_8:
        /*0004*/ 	.word	0x0000007c


	//----- nvinfo : EIATTR_KPARAM_INFO
	.align		4
.L_9:
        /*0008*/ 	.byte	0x04, 0x17
        /*000a*/ 	.short	(.L_11 - .L_10)
.L_10:
        /*000c*/ 	.word	0x00000000
        /*0010*/ 	.short	0x0004
        /*0012*/ 	.short	0x001c
        /*0014*/ 	.byte	0x00, 0xf0, 0x11, 0x00


	//----- nvinfo : EIATTR_KPARAM_INFO
	.align		4
.L_11:
        /*0018*/ 	.byte	0x04, 0x17
        /*001a*/ 	.short	(.L_13 - .L_12)
.L_12:
        /*001c*/ 	.word	0x00000000
        /*0020*/ 	.short	0x0003
        /*0022*/ 	.short	0x0018
        /*0024*/ 	.byte	0x00, 0xf0, 0x11, 0x00


	//----- nvinfo : EIATTR_KPARAM_INFO
	.align		4
.L_13:
        /*0028*/ 	.byte	0x04, 0x17
        /*002a*/ 	.short	(.L_15 - .L_14)
.L_14:
        /*002c*/ 	.word	0x00000000
        /*0030*/ 	.short	0x0002
        /*0032*/ 	.short	0x0010
        /*0034*/ 	.byte	0x00, 0xf4, 0x21, 0x00


	//----- nvinfo : EIATTR_KPARAM_INFO
	.align		4
.L_15:
        /*0038*/ 	.byte	0x04, 0x17
        /*003a*/ 	.short	(.L_17 - .L_16)
.L_16:
        /*003c*/ 	.word	0x00000000
        /*0040*/ 	.short	0x0001
        /*0042*/ 	.short	0x0008
        /*0044*/ 	.byte	0x00, 0xf4, 0x21, 0x00


	//----- nvinfo : EIATTR_KPARAM_INFO
	.align		4
.L_17:
        /*0048*/ 	.byte	0x04, 0x17
        /*004a*/ 	.short	(.L_19 - .L_18)
.L_18:
        /*004c*/ 	.word	0x00000000
        /*0050*/ 	.short	0x0000
        /*0052*/ 	.short	0x0000
        /*0054*/ 	.byte	0x00, 0xf4, 0x21, 0x00


	//----- nvinfo : EIATTR_SPARSE_MMA_MASK
	.align		4
.L_19:
        /*0058*/ 	.byte	0x03, 0x50
        /*005a*/ 	.short	0x0000


	//----- nvinfo : EIATTR_MAXREG_COUNT
	.align		4
        /*005c*/ 	.byte	0x03, 0x1b
        /*005e*/ 	.short	0x00ff


	//----- nvinfo : EIATTR_EXIT_INSTR_OFFSETS
	.align		4
        /*0060*/ 	.byte	0x04, 0x1c
        /*0062*/ 	.short	(.L_21 - .L_20)


	//   ....[0]....
.L_20:
        /*0064*/ 	.word	0x00002180


	//   ....[1]....
        /*0068*/ 	.word	0x000021a0


	//----- nvinfo : EIATTR_REQNTID
	.align		4
.L_21:
        /*006c*/ 	.byte	0x04, 0x10
        /*006e*/ 	.short	(.L_23 - .L_22)
.L_22:
        /*0070*/ 	.word	0x00000100
        /*0074*/ 	.word	0x00000001
        /*0078*/ 	.word	0x00000001


	//----- nvinfo : EIATTR_CBANK_PARAM_SIZE
	.align		4
.L_23:
        /*007c*/ 	.byte	0x03, 0x19
        /*007e*/ 	.short	0x0020


	//----- nvinfo : EIATTR_PARAM_CBANK
	.align		4
        /*0080*/ 	.byte	0x04, 0x0a
        /*0082*/ 	.short	(.L_25 - .L_24)
	.align		4
.L_24:
        /*0084*/ 	.word	index@(.nv.constant0.triton_poi_fused_max_pool2d_with_indices_4)
        /*0088*/ 	.short	0x0210
        /*008a*/ 	.short	0x0020


	//----- nvinfo : EIATTR_SW_WAR
	.align		4
.L_25:
        /*008c*/ 	.byte	0x04, 0x36
        /*008e*/ 	.short	(.L_27 - .L_26)
.L_26:
        /*0090*/ 	.word	0x00000008
.L_27:


//--------------------- .nv.callgraph             --------------------------
	.section	.nv.callgraph,"",@"SHT_CUDA_CALLGRAPH"
	.align	4
	.sectionentsize	8
	.align		4
        /*0000*/ 	.word	0x00000000
	.align		4
        /*0004*/ 	.word	0xffffffff
	.align		4
        /*0008*/ 	.word	0x00000000
	.align		4
        /*000c*/ 	.word	0xfffffffe
	.align		4
        /*0010*/ 	.word	0x00000000
	.align		4
        /*0014*/ 	.word	0xfffffffd
	.align		4
        /*0018*/ 	.word	0x00000000
	.align		4
        /*001c*/ 	.word	0xfffffffc


//--------------------- .text.triton_poi_fused_max_pool2d_with_indices_4 --------------------------
	.section	.text.triton_poi_fused_max_pool2d_with_indices_4,"ax",@progbits
	.sectionflags	@"SHF_BARRIERS=1"
	.align	128
        .global         triton_poi_fused_max_pool2d_with_indices_4
        .type           triton_poi_fused_max_pool2d_with_indices_4,@function
        .size           triton_poi_fused_max_pool2d_with_indices_4,(.L_x_1 - triton_poi_fused_max_pool2d_with_indices_4)
        .other          triton_poi_fused_max_pool2d_with_indices_4,@"STO_CUDA_ENTRY STV_DEFAULT"
triton_poi_fused_max_pool2d_with_indices_4:
.text.triton_poi_fused_max_pool2d_with_indices_4:
[----:B------:R-:W0:Y:S02]  /*0000*/  LDC R1, c[0x0][0x28] ;  /* 0x00000a00ff017b82 */ /* 0x000e240000000800 */
[----:B------:R-:W1:Y:S01]  /*0010*/  S2R R0, SR_CTAID.Y ;  /* 0x0000000000007919 */ /* 0x000e620000002600 */
[----:B------:R-:W2:Y:S01]  /*0020*/  S2UR UR4, SR_CTAID.X ;  /* 0x00000000000479c3 */ /* 0x000ea20000002500 */
[----:B------:R-:W-:Y:S02]  /*0030*/  CS2R R8, SRZ ;  /* 0x0000000000087805 */ /* 0x000fe4000001ff00 */
[----:B------:R-:W-:Y:S01]  /*0040*/  CS2R R10, SRZ ;  /* 0x00000000000a7805 */ /* 0x000fe2000001ff00 */
[----:B------:R-:W1:Y:S01]  /*0050*/  S2R R5, SR_TID.X ;  /* 0x0000000000057919 */ /* 0x000e620000002100 */
[----:B------:R-:W-:Y:S02]  /*0060*/  CS2R R16, SRZ ;  /* 0x0000000000107805 */ /* 0x000fe4000001ff00 */
[----:B------:R-:W-:Y:S01]  /*0070*/  CS2R R18, SRZ ;  /* 0x0000000000127805 */ /* 0x000fe2000001ff00 */
[----:B------:R-:W-:Y:S01]  /*0080*/  ULDC.64 UR8, c[0x0][0x208] ;  /* 0x0000820000087ab9 */ /* 0x000fe20000000a00 */
[----:B------:R-:W3:Y:S01]  /*0090*/  LDC.64 R12, c[0x0][0x210] ;  /* 0x00008400ff0c7b82 */ /* 0x000ee20000000a00 */
[----:B--2---:R-:W-:-:S04]  /*00a0*/  USHF.L.U32 UR4, UR4, 0x4, URZ ;  /* 0x0000000404047899 */ /* 0x004fc8000800063f */
[----:B------:R-:W-:-:S06]  /*00b0*/  UISETP.GE.AND UP0, UPT, UR4, 0x80, UPT ;  /* 0x000000800400788c */ /* 0x000fcc000bf06270 */
[----:B------:R-:W-:Y:S02]  /*00c0*/  PLOP3.LUT P0, PT, PT, PT, UP0, 0x80, 0x0 ;  /* 0x000000000000781c */ /* 0x000fe40003f0f008 */
[----:B-1----:R-:W-:Y:S02]  /*00d0*/  PRMT R2, R5, 0x6540, R0 ;  /* 0x0000654005027816 */ /* 0x002fe40000000000 */
[----:B------:R-:W-:Y:S02]  /*00e0*/  PLOP3.LUT P1, PT, PT, PT, UP0, 0x80, 0x0 ;  /* 0x000000000000781c */ /* 0x000fe40003f2f008 */
[----:B------:R-:W-:-:S04]  /*00f0*/  SHF.R.S32.HI R3, RZ, 0x1f, R2 ;  /* 0x0000001fff037819 */ /* 0x000fc80000011402 */
[----:B------:R-:W-:-:S04]  /*0100*/  LEA.HI R3, R3, R2, RZ, 0x4 ;  /* 0x0000000203037211 */ /* 0x000fc800078f20ff */
[C---:B------:R-:W-:Y:S01]  /*0110*/  LOP3.LUT R7, R3.reuse, 0xfffff0, RZ, 0xc0, !PT ;  /* 0x00fffff003077812 */ /* 0x040fe200078ec0ff */
[----:B------:R-:W-:-:S04]  /*0120*/  IMAD.SHL.U32 R3, R3, 0x200, RZ ;  /* 0x0000020003037824 */ /* 0x000fc800078e00ff */
[----:B------:R-:W-:Y:S01]  /*0130*/  IMAD.IADD R7, R2, 0x1, -R7 ;  /* 0x0000000102077824 */ /* 0x000fe200078e0a07 */
[----:B------:R-:W-:-:S05]  /*0140*/  LOP3.LUT R4, R3, 0xffffe000, RZ, 0xc0, !PT ;  /* 0xffffe00003047812 */ /* 0x000fca00078ec0ff */
[----:B------:R-:W-:-:S04]  /*0150*/  IMAD R4, R7, 0x100, R4 ;  /* 0x0000010007047824 */ /* 0x000fc800078e0204 */
[----:B------:R-:W-:-:S04]  /*0160*/  VIADD R15, R4, UR4 ;  /* 0x00000004040f7c36 */ /* 0x000fc80008000000 */
[C---:B------:R-:W-:Y:S02]  /*0170*/  VIADD R21, R15.reuse, 0x80 ;  /* 0x000000800f157836 */ /* 0x040fe40000000000 */
[----:B---3--:R-:W-:-:S04]  /*0180*/  IMAD.WIDE R6, R15, 0x4, R12 ;  /* 0x000000040f067825 */ /* 0x008fc800078e020c */
[--C-:B------:R-:W-:Y:S01]  /*0190*/  IMAD.WIDE R20, R21, 0x4, R12.reuse ;  /* 0x0000000415147825 */ /* 0x100fe200078e020c */
[----:B------:R-:W2:Y:S04]  /*01a0*/  @!P0 LDG.E.EL.128 R8, desc[UR8][R6.64] ;  /* 0x0000000806088981 */ /* 0x000ea8000c2e1d00 */
[----:B------:R1:W2:Y:S01]  /*01b0*/  @!P1 LDG.E.EL.128 R16, desc[UR8][R20.64] ;  /* 0x0000000814109981 */ /* 0x0002a2000c2e1d00 */
[----:B------:R-:W-:Y:S01]  /*01c0*/  PLOP3.LUT P0, PT, PT, PT, UP0, 0x80, 0x0 ;  /* 0x000000000000781c */ /* 0x000fe20003f0f008 */
[----:B------:R-:W-:Y:S01]  /*01d0*/  VIADD R23, R15, 0x1000 ;  /* 0x000010000f177836 */ /* 0x000fe20000000000 */
[----:B------:R-:W-:Y:S02]  /*01e0*/  CS2R R24, SRZ ;  /* 0x0000000000187805 */ /* 0x000fe4000001ff00 */
[----:B------:R-:W-:Y:S01]  /*01f0*/  CS2R R26, SRZ ;  /* 0x00000000001a7805 */ /* 0x000fe2000001ff00 */
[----:B------:R-:W-:-:S08]  /*0200*/  IMAD.WIDE R22, R23, 0x4, R12 ;  /* 0x0000000417167825 */ /* 0x000fd000078e020c */
[----:B------:R3:W4:Y:S01]  /*0210*/  @!P0 LDG.E.EL.128 R24, desc[UR8][R22.64] ;  /* 0x0000000816188981 */ /* 0x000722000c2e1d00 */
[----:B------:R-:W-:Y:S02]  /*0220*/  CS2R R32, SRZ ;  /* 0x0000000000207805 */ /* 0x000fe4000001ff00 */
[----:B------:R-:W-:Y:S02]  /*0230*/  CS2R R34, SRZ ;  /* 0x0000000000227805 */ /* 0x000fe4000001ff00 */
[----:B-1----:R-:W-:Y:S02]  /*0240*/  CS2R R20, SRZ ;  /* 0x0000000000147805 */ /* 0x002fe4000001ff00 */
[----:B---3--:R-:W-:Y:S01]  /*0250*/  CS2R R22, SRZ ;  /* 0x0000000000167805 */ /* 0x008fe2000001ff00 */
[----:B------:R-:W-:Y:S01]  /*0260*/  VIADD R29, R15, 0x84 ;  /* 0x000000840f1d7836 */ /* 0x000fe20000000000 */
[----:B------:R-:W-:Y:S02]  /*0270*/  CS2R R36, SRZ ;  /* 0x0000000000247805 */ /* 0x000fe4000001ff00 */
[----:B------:R-:W-:-:S02]  /*0280*/  CS2R R38, SRZ ;  /* 0x0000000000267805 */ /* 0x000fc4000001ff00 */
[C---:B--2---:R-:W-:Y:S02]  /*0290*/  FSETP.GT.AND P3, PT, R16.reuse, R8, PT ;  /* 0x000000081000720b */ /* 0x044fe40003f64000 */
[----:B------:R-:W-:Y:S02]  /*02a0*/  FSETP.GT.AND P5, PT, R17, R9, PT ;  /* 0x000000091100720b */ /* 0x000fe40003fa4000 */
[----:B------:R-:W-:Y:S02]  /*02b0*/  FSETP.GT.AND P2, PT, R19, R11, PT ;  /* 0x0000000b1300720b */ /* 0x000fe40003f44000 */
[----:B------:R-:W-:Y:S02]  /*02c0*/  FSETP.NAN.AND P0, PT, R16, R16, PT ;  /* 0x000000101000720b */ /* 0x000fe40003f08000 */
[----:B------:R-:W-:Y:S02]  /*02d0*/  FSETP.GT.AND P4, PT, R18, R10, PT ;  /* 0x0000000a1200720b */ /* 0x000fe40003f84000 */
[----:B------:R-:W-:-:S02]  /*02e0*/  P2R R7, PR, RZ, 0x8 ;  /* 0x00000008ff077803 */ /* 0x000fc40000000000 */
[----:B------:R-:W-:Y:S02]  /*02f0*/  FSETP.NAN.AND P1, PT, R19, R19, PT ;  /* 0x000000131300720b */ /* 0x000fe40003f28000 */
[----:B------:R-:W-:Y:S02]  /*0300*/  @!P3 SEL R16, R16, R8, P0 ;  /* 0x000000081010b207 */ /* 0x000fe40000000000 */
[C---:B------:R-:W-:Y:S02]  /*0310*/  FSETP.NAN.AND P0, PT, R17.reuse, R17, PT ;  /* 0x000000111100720b */ /* 0x040fe40003f08000 */
[----:B----4-:R-:W-:Y:S02]  /*0320*/  FSETP.GEU.AND P3, PT, R16, R24, PT ;  /* 0x000000181000720b */ /* 0x010fe40003f6e000 */
[----:B------:R-:W-:Y:S02]  /*0330*/  @!P5 SEL R17, R17, R9, P0 ;  /* 0x000000091111d207 */ /* 0x000fe40000000000 */
[----:B------:R-:W-:-:S02]  /*0340*/  P2R R4, PR, RZ, 0x4 ;  /* 0x00000004ff047803 */ /* 0x000fc40000000000 */
[----:B------:R-:W-:Y:S02]  /*0350*/  @!P2 SEL R19, R19, R11, P1 ;  /* 0x0000000b1313a207 */ /* 0x000fe40000800000 */
[C---:B------:R-:W-:Y:S02]  /*0360*/  FSETP.NAN.AND P0, PT, R18.reuse, R18, PT ;  /* 0x000000121200720b */ /* 0x040fe40003f08000 */
[----:B------:R-:W-:Y:S02]  /*0370*/  FSETP.GEU.AND P2, PT, R17, R25, PT ;  /* 0x000000191100720b */ /* 0x000fe40003f4e000 */
[----:B------:R-:W-:Y:S02]  /*0380*/  @!P4 SEL R18, R18, R10, P0 ;  /* 0x0000000a1212c207 */ /* 0x000fe40000000000 */
[----:B------:R-:W-:Y:S01]  /*0390*/  FSETP.NAN.AND P0, PT, R24, R24, PT ;  /* 0x000000181800720b */ /* 0x000fe20003f08000 */
[----:B------:R-:W-:Y:S01]  /*03a0*/  VIADD R11, R15, 0x4 ;  /* 0x000000040f0b7836 */ /* 0x000fe20000000000 */
[----:B------:R-:W-:-:S02]  /*03b0*/  CS2R R40, SRZ ;  /* 0x0000000000287805 */ /* 0x000fc4000001ff00 */
[----:B------:R-:W-:Y:S02]  /*03c0*/  CS2R R42, SRZ ;  /* 0x00000000002a7805 */ /* 0x000fe4000001ff00 */
[----:B------:R-:W-:Y:S02]  /*03d0*/  @P3 SEL R24, R24, R16, P0 ;  /* 0x0000001018183207 */ /* 0x000fe40000000000 */
[----:B------:R-:W-:Y:S01]  /*03e0*/  FSETP.NAN.AND P0, PT, R25, R25, PT ;  /* 0x000000191900720b */ /* 0x000fe20003f08000 */
[C---:B------:R-:W-:Y:S01]  /*03f0*/  VIADD R45, R15.reuse, 0x1084 ;  /* 0x000010840f2d7836 */ /* 0x040fe20000000000 */
[----:B------:R-:W-:Y:S01]  /*0400*/  CS2R R30, SRZ ;  /* 0x00000000001e7805 */ /* 0x000fe2000001ff00 */
[----:B------:R-:W-:Y:S01]  /*0410*/  VIADD R57, R15, 0x108c ;  /* 0x0000108c0f397836 */ /* 0x000fe20000000000 */
[----:B------:R-:W-:Y:S01]  /*0420*/  @P2 SEL R25, R25, R17, P0 ;  /* 0x0000001119192207 */ /* 0x000fe20000000000 */
[----:B------:R-:W-:Y:S01]  /*0430*/  VIADD R17, R15, 0x1080 ;  /* 0x000010800f117836 */ /* 0x000fe20000000000 */
[----:B------:R-:W-:-:S02]  /*0440*/  PLOP3.LUT P0, PT, PT, PT, UP0, 0x80, 0x0 ;  /* 0x000000000000781c */ /* 0x000fc40003f0f008 */
[----:B------:R-:W-:Y:S01]  /*0450*/  P2R R9, PR, RZ, 0x4 ;  /* 0x00000004ff097803 */ /* 0x000fe20000000000 */
[----:B------:R-:W-:Y:S01]  /*0460*/  IMAD.WIDE R16, R17, 0x4, R12 ;  /* 0x0000000411107825 */ /* 0x000fe200078e020c */
[----:B------:R-:W-:Y:S02]  /*0470*/  P2R R3, PR, RZ, 0x10 ;  /* 0x00000010ff037803 */ /* 0x000fe40000000000 */
[----:B------:R-:W-:Y:S02]  /*0480*/  P2R R8, PR, RZ, 0x8 ;  /* 0x00000008ff087803 */ /* 0x000fe40000000000 */
[----:B------:R-:W-:-:S05]  /*0490*/  P2R R6, PR, RZ, 0x20 ;  /* 0x00000020ff067803 */ /* 0x000fca0000000000 */
[----:B------:R1:W2:Y:S01]  /*04a0*/  @!P0 LDG.E.EL.128 R32, desc[UR8][R16.64] ;  /* 0x0000000810208981 */ /* 0x0002a2000c2e1d00 */
[----:B------:R-:W-:Y:S01]  /*04b0*/  PLOP3.LUT P0, PT, PT, PT, UP0, 0x80, 0x0 ;  /* 0x000000000000781c */ /* 0x000fe20003f0f008 */
[----:B------:R-:W-:-:S12]  /*04c0*/  IMAD.WIDE R10, R11, 0x4, R12 ;  /* 0x000000040b0a7825 */ /* 0x000fd800078e020c */
[----:B------:R3:W4:Y:S01]  /*04d0*/  @!P0 LDG.E.EL.128 R20, desc[UR8][R10.64] ;  /* 0x000000080a148981 */ /* 0x000722000c2e1d00 */
[----:B------:R-:W-:Y:S01]  /*04e0*/  PLOP3.LUT P0, PT, PT, PT, UP0, 0x80, 0x0 ;  /* 0x000000000000781c */ /* 0x000fe20003f0f008 */
[----:B-1----:R-:W-:-:S12]  /*04f0*/  IMAD.WIDE R16, R29, 0x4, R12 ;  /* 0x000000041d107825 */ /* 0x002fd800078e020c */
[----:B------:R1:W4:Y:S01]  /*0500*/  @!P0 LDG.E.EL.128 R36, desc[UR8][R16.64] ;  /* 0x0000000810248981 */ /* 0x000322000c2e1d00 */
[----:B------:R-:W-:Y:S01]  /*0510*/  PLOP3.LUT P0, PT, PT, PT, UP0, 0x80, 0x0 ;  /* 0x000000000000781c */ /* 0x000fe20003f0f008 */
[----:B------:R-:W-:-:S04]  /*0520*/  VIADD R29, R15, 0x1004 ;  /* 0x000010040f1d7836 */ /* 0x000fc80000000000 */
[----:B---3--:R-:W-:Y:S01]  /*0530*/  IMAD.WIDE R10, R29, 0x4, R12 ;  /* 0x000000041d0a7825 */ /* 0x008fe200078e020c */
[----:B------:R-:W-:-:S07]  /*0540*/  FSETP.GEU.AND P1, PT, R18, R26, PT ;  /* 0x0000001a1200720b */ /* 0x000fce0003f2e000 */
[----:B------:R3:W5:Y:S01]  /*0550*/  @!P0 LDG.E.EL.128 R40, desc[UR8][R10.64] ;  /* 0x000000080a288981 */ /* 0x000762000c2e1d00 */
[----:B------:R-:W-:Y:S02]  /*0560*/  PLOP3.LUT P0, PT, PT, PT, UP0, 0x80, 0x0 ;  /* 0x000000000000781c */ /* 0x000fe40003f0f008 */
[----:B------:R-:W-:Y:S01]  /*0570*/  CS2R R28, SRZ ;  /* 0x00000000001c7805 */ /* 0x000fe2000001ff00 */
[----:B-1----:R-:W-:-:S10]  /*0580*/  IMAD.WIDE R16, R45, 0x4, R12 ;  /* 0x000000042d107825 */ /* 0x002fd400078e020c */
[----:B------:R1:W4:Y:S01]  /*0590*/  @!P0 LDG.E.EL.128 R28, desc[UR8][R16.64] ;  /* 0x00000008101c8981 */ /* 0x000322000c2e1d00 */
[C---:B------:R-:W-:Y:S02]  /*05a0*/  FSETP.NAN.AND P0, PT, R26.reuse, R26, PT ;  /* 0x0000001a1a00720b */ /* 0x040fe40003f08000 */
[----:B---3--:R-:W-:Y:S02]  /*05b0*/  P2R R10, PR, RZ, 0x2 ;  /* 0x00000002ff0a7803 */ /* 0x008fe40000000000 */
[----:B------:R-:W-:Y:S02]  /*05c0*/  @P1 SEL R26, R26, R18, P0 ;  /* 0x000000121a1a1207 */ /* 0x000fe40000000000 */
[-C--:B------:R-:W-:Y:S02]  /*05d0*/  FSETP.GEU.AND P1, PT, R19, R27.reuse, PT ;  /* 0x0000001b1300720b */ /* 0x080fe40003f2e000 */
[----:B------:R-:W-:Y:S02]  /*05e0*/  FSETP.NAN.AND P0, PT, R27, R27, PT ;  /* 0x0000001b1b00720b */ /* 0x000fe40003f08000 */
[----:B-1----:R-:W-:-:S02]  /*05f0*/  CS2R R16, SRZ ;  /* 0x0000000000107805 */ /* 0x002fc4000001ff00 */
[----:B------:R-:W-:-:S07]  /*0600*/  P2R R11, PR, RZ, 0x2 ;  /* 0x00000002ff0b7803 */ /* 0x000fce0000000000 */
[----:B------:R-:W-:Y:S02]  /*0610*/  @P1 SEL R27, R27, R19, P0 ;  /* 0x000000131b1b1207 */ /* 0x000fe40000000000 */
[----:B------:R-:W-:Y:S02]  /*0620*/  CS2R R18, SRZ ;  /* 0x0000000000127805 */ /* 0x000fe4000001ff00 */
[-C--:B--2---:R-:W-:Y:S02]  /*0630*/  FSETP.GEU.AND P1, PT, R24, R32.reuse, PT ;  /* 0x000000201800720b */ /* 0x084fe40003f2e000 */
[----:B------:R-:W-:Y:S02]  /*0640*/  FSETP.NAN.AND P0, PT, R32, R32, PT ;  /* 0x000000202000720b */ /* 0x000fe40003f08000 */
[----:B------:R-:W-:-:S09]  /*0650*/  P2R R44, PR, RZ, 0x2 ;  /* 0x00000002ff2c7803 */ /* 0x000fd20000000000 */
[----:B------:R-:W-:Y:S02]  /*0660*/  @P1 SEL R32, R32, R24, P0 ;  /* 0x0000001820201207 */ /* 0x000fe40000000000 */
[-C--:B------:R-:W-:Y:S02]  /*0670*/  FSETP.GEU.AND P1, PT, R25, R33.reuse, PT ;  /* 0x000000211900720b */ /* 0x080fe40003f2e000 */
[----:B------:R-:W-:Y:S02]  /*0680*/  FSETP.NAN.AND P0, PT, R33, R33, PT ;  /* 0x000000212100720b */ /* 0x000fe40003f08000 */
[----:B------:R-:W-:-:S09]  /*0690*/  P2R R45, PR, RZ, 0x2 ;  /* 0x00000002ff2d7803 */ /* 0x000fd20000000000 */
[----:B------:R-:W-:Y:S01]  /*06a0*/  @P1 SEL R33, R33, R25, P0 ;  /* 0x0000001921211207 */ /* 0x000fe20000000000 */
[----:B------:R-:W-:Y:S01]  /*06b0*/  VIADD R25, R15, 0x8 ;  /* 0x000000080f197836 */ /* 0x000fe20000000000 */
[----:B------:R-:W-:Y:S02]  /*06c0*/  PLOP3.LUT P0, PT, PT, PT, UP0, 0x80, 0x0 ;  /* 0x000000000000781c */ /* 0x000fe40003f0f008 */
[----:B------:R-:W-:Y:S01]  /*06d0*/  FSETP.GEU.AND P1, PT, R26, R34, PT ;  /* 0x000000221a00720b */ /* 0x000fe20003f2e000 */
[----:B------:R-:W-:-:S03]  /*06e0*/  IMAD.WIDE R24, R25, 0x4, R12 ;  /* 0x0000000419187825 */ /* 0x000fc600078e020c */
[----:B------:R-:W-:-:S07]  /*06f0*/  P2R R46, PR, RZ, 0x2 ;  /* 0x00000002ff2e7803 */ /* 0x000fce0000000000 */
[----:B------:R1:W2:Y:S01]  /*0700*/  @!P0 LDG.E.EL.128 R16, desc[UR8][R24.64] ;  /* 0x0000000818108981 */ /* 0x0002a2000c2e1d00 */
[----:B------:R-:W-:-:S04]  /*0710*/  FSETP.NAN.AND P0, PT, R34, R34, PT ;  /* 0x000000222200720b */ /* 0x000fc80003f08000 */
[----:B------:R-:W-:Y:S02]  /*0720*/  @P1 SEL R34, R34, R26, P0 ;  /* 0x0000001a22221207 */ /* 0x000fe40000000000 */
[-C--:B------:R-:W-:Y:S02]  /*0730*/  FSETP.GEU.AND P1, PT, R27, R35.reuse, PT ;  /* 0x000000231b00720b */ /* 0x080fe40003f2e000 */
[----:B------:R-:W-:Y:S02]  /*0740*/  FSETP.NAN.AND P0, PT, R35, R35, PT ;  /* 0x000000232300720b */ /* 0x000fe40003f08000 */
[----:B-1----:R-:W-:Y:S02]  /*0750*/  CS2R R24, SRZ ;  /* 0x0000000000187805 */ /* 0x002fe4000001ff00 */
[----:B------:R-:W-:-:S07]  /*0760*/  P2R R47, PR, RZ, 0x2 ;  /* 0x00000002ff2f7803 */ /* 0x000fce0000000000 */
[----:B------:R-:W-:Y:S02]  /*0770*/  @P1 SEL R35, R35, R27, P0 ;  /* 0x0000001b23231207 */ /* 0x000fe40000000000 */
[----:B------:R-:W-:Y:S02]  /*0780*/  CS2R R26, SRZ ;  /* 0x00000000001a7805 */ /* 0x000fe4000001ff00 */
[C---:B----4-:R-:W-:Y:S02]  /*0790*/  FSETP.GT.AND P1, PT, R36.reuse, R20, PT ;  /* 0x000000142400720b */ /* 0x050fe40003f24000 */
[----:B------:R-:W-:Y:S02]  /*07a0*/  FSETP.NAN.AND P0, PT, R36, R36, PT ;  /* 0x000000242400720b */ /* 0x000fe40003f08000 */
[----:B------:R-:W-:-:S09]  /*07b0*/  P2R R48, PR, RZ, 0x2 ;  /* 0x00000002ff307803 */ /* 0x000fd20000000000 */
[----:B------:R-:W-:Y:S02]  /*07c0*/  @!P1 SEL R36, R36, R20, P0 ;  /* 0x0000001424249207 */ /* 0x000fe40000000000 */
[C---:B------:R-:W-:Y:S02]  /*07d0*/  FSETP.GT.AND P1, PT, R37.reuse, R21, PT ;  /* 0x000000152500720b */ /* 0x040fe40003f24000 */
[----:B------:R-:W-:Y:S02]  /*07e0*/  FSETP.NAN.AND P0, PT, R37, R37, PT ;  /* 0x000000252500720b */ /* 0x000fe40003f08000 */
[----:B------:R-:W-:-:S09]  /*07f0*/  P2R R49, PR, RZ, 0x2 ;  /* 0x00000002ff317803 */ /* 0x000fd20000000000 */
[----:B------:R-:W-:Y:S01]  /*0800*/  @!P1 SEL R37, R37, R21, P0 ;  /* 0x0000001525259207 */ /* 0x000fe20000000000 */
[----:B------:R-:W-:Y:S01]  /*0810*/  VIADD R21, R15, 0x88 ;  /* 0x000000880f157836 */ /* 0x000fe20000000000 */
[----:B------:R-:W-:-:S03]  /*0820*/  PLOP3.LUT P0, PT, PT, PT, UP0, 0x80, 0x0 ;  /* 0x000000000000781c */ /* 0x000fc60003f0f008 */
[----:B------:R-:W-:-:S10]  /*0830*/  IMAD.WIDE R20, R21, 0x4, R12 ;  /* 0x0000000415147825 */ /* 0x000fd400078e020c */
[----:B------:R1:W2:Y:S01]  /*0840*/  @!P0 LDG.E.EL.128 R24, desc[UR8][R20.64] ;  /* 0x0000000814188981 */ /* 0x0002a2000c2e1d00 */
[C---:B------:R-:W-:Y:S02]  /*0850*/  FSETP.GT.AND P1, PT, R39.reuse, R23, PT ;  /* 0x000000172700720b */ /* 0x040fe40003f24000 */
[----:B------:R-:W-:Y:S02]  /*0860*/  FSETP.NAN.AND P0, PT, R39, R39, PT ;  /* 0x000000272700720b */ /* 0x000fe40003f08000 */
[----:B------:R-:W-:Y:S02]  /*0870*/  P2R R50, PR, RZ, 0x2 ;  /* 0x00000002ff327803 */ /* 0x000fe40000000000 */
[----:B-1----:R-:W-:-:S07]  /*0880*/  CS2R R20, SRZ ;  /* 0x0000000000147805 */ /* 0x002fce000001ff00 */
[----:B------:R-:W-:Y:S02]  /*0890*/  @!P1 SEL R39, R39, R23, P0 ;  /* 0x0000001727279207 */ /* 0x000fe40000000000 */
[C---:B------:R-:W-:Y:S02]  /*08a0*/  FSETP.GT.AND P1, PT, R38.reuse, R22, PT ;  /* 0x000000162600720b */ /* 0x040fe40003f24000 */
[----:B------:R-:W-:Y:S02]  /*08b0*/  FSETP.NAN.AND P0, PT, R38, R38, PT ;  /* 0x000000262600720b */ /* 0x000fe40003f08000 */
[----:B------:R-:W-:-:S09]  /*08c0*/  P2R R51, PR, RZ, 0x2 ;  /* 0x00000002ff337803 */ /* 0x000fd20000000000 */
[----:B------:R-:W-:Y:S02]  /*08d0*/  @!P1 SEL R38, R38, R22, P0 ;  /* 0x0000001626269207 */ /* 0x000fe40000000000 */
[----:B------:R-:W-:Y:S02]  /*08e0*/  CS2R R22, SRZ ;  /* 0x0000000000167805 */ /* 0x000fe4000001ff00 */
[-C--:B-----5:R-:W-:Y:S02]  /*08f0*/  FSETP.GEU.AND P1, PT, R39, R43.reuse, PT ;  /* 0x0000002b2700720b */ /* 0x0a0fe40003f2e000 */
[----:B------:R-:W-:Y:S02]  /*0900*/  FSETP.NAN.AND P0, PT, R43, R43, PT ;  /* 0x0000002b2b00720b */ /* 0x000fe40003f08000 */
[----:B------:R-:W-:-:S09]  /*0910*/  P2R R52, PR, RZ, 0x2 ;  /* 0x00000002ff347803 */ /* 0x000fd20000000000 */
[----:B------:R-:W-:Y:S01]  /*0920*/  @P1 SEL R43, R43, R39, P0 ;  /* 0x000000272b2b1207 */ /* 0x000fe20000000000 */
[----:B------:R-:W-:Y:S01]  /*0930*/  VIADD R39, R15, 0x1008 ;  /* 0x000010080f277836 */ /* 0x000fe20000000000 */
[-C--:B------:R-:W-:Y:S02]  /*0940*/  FSETP.GEU.AND P1, PT, R38, R42.reuse, PT ;  /* 0x0000002a2600720b */ /* 0x080fe40003f2e000 */
[----:B------:R-:W-:Y:S02]  /*0950*/  FSETP.NAN.AND P0, PT, R42, R42, PT ;  /* 0x0000002a2a00720b */ /* 0x000fe40003f08000 */
[----:B------:R-:W-:-:S09]  /*0960*/  P2R R53, PR, RZ, 0x2 ;  /* 0x00000002ff357803 */ /* 0x000fd20000000000 */
[----:B------:R-:W-:Y:S01]  /*0970*/  @P1 SEL R42, R42, R38, P0 ;  /* 0x000000262a2a1207 */ /* 0x000fe20000000000 */
[----:B------:R-:W-:Y:S01]  /*0980*/  IMAD.WIDE R38, R39, 0x4, R12 ;  /* 0x0000000427267825 */ /* 0x000fe200078e020c */
[----:B------:R-:W-:Y:S02]  /*0990*/  PLOP3.LUT P0, PT, PT, PT, UP0, 0x80, 0x0 ;  /* 0x000000000000781c */ /* 0x000fe40003f0f008 */
[----:B------:R-:W-:-:S04]  /*09a0*/  FSETP.GEU.AND P1, PT, R36, R40, PT ;  /* 0x000000282400720b */ /* 0x000fc80003f2e000 */
[----:B------:R-:W-:-:S07]  /*09b0*/  P2R R54, PR, RZ, 0x2 ;  /* 0x00000002ff367803 */ /* 0x000fce0000000000 */
[----:B------:R1:W3:Y:S01]  /*09c0*/  @!P0 LDG.E.EL.128 R20, desc[UR8][R38.64] ;  /* 0x0000000826148981 */ /* 0x0002e2000c2e1d00 */
        /* <DEDUP_REMOVED lines=8> */
[-C--:B------:R-:W-:Y:S02]  /*0a50*/  FSETP.GEU.AND P1, PT, R40, R28.reuse, PT ;  /* 0x0000001c2800720b */ /* 0x080fe40003f2e000 */
        /* <DEDUP_REMOVED lines=12> */
[----:B------:R1:W4:Y:S01]  /*0b20*/  @!P0 LDG.E.EL.128 R36, desc[UR8][R40.64] ;  /* 0x0000000828248981 */ /* 0x000322000c2e1d00 */
        /* <DEDUP_REMOVED lines=8> */
[C---:B--2---:R-:W-:Y:S02]  /*0bb0*/  FSETP.GT.AND P1, PT, R24.reuse, R16, PT ;  /* 0x000000101800720b */ /* 0x044fe40003f24000 */
        /* <DEDUP_REMOVED lines=10> */
[----:B------:R1:W4:Y:S01]  /*0c60*/  @!P0 LDG.E.EL.128 R40, desc[UR8][R16.64] ;  /* 0x0000000810288981 */ /* 0x000322000c2e1d00 */
        /* <DEDUP_REMOVED lines=10> */
[-C--:B---3--:R-:W-:Y:S02]  /*0d10*/  FSETP.GEU.AND P1, PT, R27, R23.reuse, PT ;  /* 0x000000171b00720b */ /* 0x088fe40003f2e000 */
        /* <DEDUP_REMOVED lines=20> */
[----:B------:R-:W-:Y:S01]  /*0e60*/  CS2R R24, SRZ ;  /* 0x0000000000187805 */ /* 0x000fe2000001ff00 */
[----:B------:R-:W-:Y:S01]  /*0e70*/  IMAD.WIDE R56, R57, 0x4, R12 ;  /* 0x0000000439387825 */ /* 0x000fe200078e020c */
        /* <DEDUP_REMOVED lines=11> */
[----:B------:R1:W3:Y:S01]  /*0f30*/  @!P0 LDG.E.EL.128 R24, desc[UR8][R36.64] ;  /* 0x0000000824188981 */ /* 0x0002e2000c2e1d00 */
[C---:B------:R-:W-:Y:S02]  /*0f40*/  FSETP.GT.AND P1, PT, R43.reuse, R39, PT ;  /* 0x000000272b00720b */ /* 0x040fe40003f24000 */
[----:B------:R-:W-:Y:S02]  /*0f50*/  CS2R R12, SRZ ;  /* 0x00000000000c7805 */ /* 0x000fe4000001ff00 */
[----:B------:R-:W-:Y:S02]  /*0f60*/  FSETP.NAN.AND P0, PT, R43, R43, PT ;  /* 0x0000002b2b00720b */ /* 0x000fe40003f08000 */
[----:B------:R-:W-:Y:S02]  /*0f70*/  CS2R R14, SRZ ;  /* 0x00000000000e7805 */ /* 0x000fe4000001ff00 */
[----:B-1----:R-:W-:-:S05]  /*0f80*/  P2R R36, PR, RZ, 0x2 ;  /* 0x00000002ff247803 */ /* 0x002fca0000000000 */
[----:B------:R-:W-:Y:S02]  /*0f90*/  @!P1 SEL R43, R43, R39, P0 ;  /* 0x000000272b2b9207 */ /* 0x000fe40000000000 */
[----:B------:R-:W-:-:S13]  /*0fa0*/  PLOP3.LUT P0, PT, PT, PT, UP0, 0x80, 0x0 ;  /* 0x000000000000781c */ /* 0x000fda0003f0f008 */
[----:B------:R1:W4:Y:S01]  /*0fb0*/  @!P0 LDG.E.EL.128 R12, desc[UR8][R56.64] ;  /* 0x00000008380c8981 */ /* 0x000322000c2e1d00 */
[C---:B------:R-:W-:Y:S01]  /*0fc0*/  FSETP.GT.AND P1, PT, R42.reuse, R38, PT ;  /* 0x000000262a00720b */ /* 0x040fe20003f24000 */
[----:B------:R-:W5:Y:S01]  /*0fd0*/  S2UR UR6, SR_CgaCtaId ;  /* 0x00000000000679c3 */ /* 0x000f620000008800 */
[----:B------:R-:W-:Y:S01]  /*0fe0*/  FSETP.NAN.AND P0, PT, R42, R42, PT ;  /* 0x0000002a2a00720b */ /* 0x000fe20003f08000 */
[----:B------:R-:W-:Y:S01]  /*0ff0*/  UMOV UR5, 0x400 ;  /* 0x0000040000057882 */ /* 0x000fe20000000000 */
[----:B------:R-:W-:Y:S02]  /*1000*/  P2R R39, PR, RZ, 0x2 ;  /* 0x00000002ff277803 */ /* 0x000fe40000000000 */
[----:B--2---:R-:W-:Y:S02]  /*1010*/  FSETP.NAN.AND P2, PT, R17, R17, PT ;  /* 0x000000111100720b */ /* 0x004fe40003f48000 */
[----:B------:R-:W-:Y:S02]  /*1020*/  FSETP.NAN.AND P3, PT, R16, R16, PT ;  /* 0x000000101000720b */ /* 0x000fe40003f68000 */
[----:B------:R-:W-:-:S03]  /*1030*/  LEA R2, R2, UR4, 0x7 ;  /* 0x0000000402027c11 */ /* 0x000fc6000f8e38ff */
[----:B------:R-:W-:Y:S02]  /*1040*/  @!P1 SEL R42, R42, R38, P0 ;  /* 0x000000262a2a9207 */ /* 0x000fe40000000000 */
[-C--:B------:R-:W-:Y:S02]  /*1050*/  FSETP.GEU.AND P1, PT, R43, R19.reuse, PT ;  /* 0x000000132b00720b */ /* 0x080fe40003f2e000 */
[----:B------:R-:W-:Y:S02]  /*1060*/  FSETP.NAN.AND P0, PT, R19, R19, PT ;  /* 0x000000131300720b */ /* 0x000fe40003f08000 */
[----:B-1----:R-:W-:Y:S01]  /*1070*/  P2R R56, PR, RZ, 0x2 ;  /* 0x00000002ff387803 */ /* 0x002fe20000000000 */
[----:B-----5:R-:W-:-:S08]  /*1080*/  UPRMT UR5, UR6, 0x654, UR5 ;  /* 0x0000065406057896 */ /* 0x020fd00008000005 */
[----:B------:R-:W-:Y:S02]  /*1090*/  @P1 SEL R19, R19, R43, P0 ;  /* 0x0000002b13131207 */ /* 0x000fe40000000000 */
[-C--:B------:R-:W-:Y:S02]  /*10a0*/  FSETP.GEU.AND P0, PT, R42, R18.reuse, PT ;  /* 0x000000122a00720b */ /* 0x080fe40003f0e000 */
[----:B------:R-:W-:Y:S02]  /*10b0*/  FSETP.NAN.AND P1, PT, R18, R18, PT ;  /* 0x000000121200720b */ /* 0x000fe40003f28000 */
[----:B------:R-:W-:-:S09]  /*10c0*/  P2R R37, PR, RZ, 0x1 ;  /* 0x00000001ff257803 */ /* 0x000fd20000000000 */
[----:B------:R-:W-:Y:S02]  /*10d0*/  @P0 SEL R18, R18, R42, P1 ;  /* 0x0000002a12120207 */ /* 0x000fe40000800000 */
[----:B------:R-:W-:Y:S02]  /*10e0*/  FSETP.GEU.AND P1, PT, R41, R17, PT ;  /* 0x000000112900720b */ /* 0x000fe40003f2e000 */
[----:B------:R-:W-:-:S11]  /*10f0*/  ISETP.NE.AND P0, PT, R4, RZ, PT ;  /* 0x000000ff0400720c */ /* 0x000fd60003f05270 */
[----:B------:R-:W-:Y:S02]  /*1100*/  @P1 SEL R17, R17, R41, P2 ;  /* 0x0000002911111207 */ /* 0x000fe40001000000 */
[----:B------:R-:W-:Y:S02]  /*1110*/  FSETP.GEU.AND P2, PT, R40, R16, PT ;  /* 0x000000102800720b */ /* 0x000fe40003f4e000 */
[----:B------:R-:W-:Y:S02]  /*1120*/  P2R R41, PR, RZ, 0x2 ;  /* 0x00000002ff297803 */ /* 0x000fe40000000000 */
[----:B------:R-:W-:Y:S02]  /*1130*/  P2R R57, PR, RZ, 0x4 ;  /* 0x00000004ff397803 */ /* 0x000fe40000000000 */
[----:B------:R-:W-:Y:S02]  /*1140*/  ISETP.NE.AND P1, PT, R3, RZ, PT ;  /* 0x000000ff0300720c */ /* 0x000fe40003f25270 */
[----:B------:R-:W-:-:S02]  /*1150*/  SEL R3, RZ, 0x1, !P0 ;  /* 0x00000001ff037807 */ /* 0x000fc40004000000 */
[----:B------:R-:W-:Y:S02]  /*1160*/  SEL R4, RZ, 0x1, !P1 ;  /* 0x00000001ff047807 */ /* 0x000fe40004800000 */
[----:B------:R-:W-:Y:S02]  /*1170*/  ISETP.NE.AND P0, PT, R48, RZ, PT ;  /* 0x000000ff3000720c */ /* 0x000fe40003f05270 */
[----:B------:R-:W-:Y:S02]  /*1180*/  @P2 SEL R16, R16, R40, P3 ;  /* 0x0000002810102207 */ /* 0x000fe40001800000 */
[----:B------:R-:W-:Y:S02]  /*1190*/  ISETP.NE.AND P2, PT, R6, RZ, PT ;  /* 0x000000ff0600720c */ /* 0x000fe40003f45270 */
[----:B------:R-:W-:Y:S02]  /*11a0*/  ISETP.NE.AND P1, PT, R39, RZ, PT ;  /* 0x000000ff2700720c */ /* 0x000fe40003f25270 */
[----:B------:R-:W-:-:S02]  /*11b0*/  SEL R6, RZ, 0x1, !P2 ;  /* 0x00000001ff067807 */ /* 0x000fc40005000000 */
[----:B------:R-:W-:Y:S02]  /*11c0*/  ISETP.NE.AND P2, PT, R71, RZ, PT ;  /* 0x000000ff4700720c */ /* 0x000fe40003f45270 */
[-C--:B---3--:R-:W-:Y:S02]  /*11d0*/  FSETP.GEU.AND P4, PT, R20, R24.reuse, PT ;  /* 0x000000181400720b */ /* 0x088fe40003f8e000 */
[----:B------:R-:W-:Y:S02]  /*11e0*/  FSETP.NAN.AND P3, PT, R24, R24, PT ;  /* 0x000000181800720b */ /* 0x000fe40003f68000 */
[----:B------:R-:W-:-:S09]  /*11f0*/  P2R R42, PR, RZ, 0x10 ;  /* 0x00000010ff2a7803 */ /* 0x000fd20000000000 */
[----:B------:R-:W-:Y:S02]  /*1200*/  @P4 SEL R24, R24, R20, P3 ;  /* 0x0000001418184207 */ /* 0x000fe40001800000 */
[-C--:B------:R-:W-:Y:S02]  /*1210*/  FSETP.GEU.AND P4, PT, R21, R25.reuse, PT ;  /* 0x000000191500720b */ /* 0x080fe40003f8e000 */
[----:B------:R-:W-:Y:S02]  /*1220*/  FSETP.NAN.AND P3, PT, R25, R25, PT ;  /* 0x000000191900720b */ /* 0x000fe40003f68000 */
[----:B------:R-:W-:-:S09]  /*1230*/  P2R R38, PR, RZ, 0x10 ;  /* 0x00000010ff267803 */ /* 0x000fd20000000000 */
[----:B------:R-:W-:Y:S02]  /*1240*/  @P4 SEL R25, R25, R21, P3 ;  /* 0x0000001519194207 */ /* 0x000fe40001800000 */
[-C--:B------:R-:W-:Y:S02]  /*1250*/  FSETP.GEU.AND P4, PT, R22, R26.reuse, PT ;  /* 0x0000001a1600720b */ /* 0x080fe40003f8e000 */
[----:B------:R-:W-:Y:S02]  /*1260*/  FSETP.NAN.AND P3, PT, R26, R26, PT ;  /* 0x0000001a1a00720b */ /* 0x000fe40003f68000 */
[----:B------:R-:W-:Y:S02]  /*1270*/  P2R R40, PR, RZ, 0x10 ;  /* 0x00000010ff287803 */ /* 0x000fe40000000000 */
[----:B----4-:R-:W-:Y:S02]  /*1280*/  FSETP.NAN.AND P5, PT, R13, R13, PT ;  /* 0x0000000d0d00720b */ /* 0x010fe40003fa8000 */
[----:B------:R-:W-:-:S05]  /*1290*/  FSETP.NAN.AND P6, PT, R14, R14, PT ;  /* 0x0000000e0e00720b */ /* 0x000fca0003fc8000 */
        /* <DEDUP_REMOVED lines=8> */
[----:B------:R-:W-:-:S04]  /*1320*/  ISETP.NE.AND P2, PT, R56, RZ, PT ;  /* 0x000000ff3800720c */ /* 0x000fc80003f45270 */
[----:B------:R-:W-:Y:S02]  /*1330*/  P2R R22, PR, RZ, 0x4 ;  /* 0x00000004ff167803 */ /* 0x000fe40000000000 */
[----:B------:R-:W-:Y:S02]  /*1340*/  ISETP.NE.AND P2, PT, R46, RZ, PT ;  /* 0x000000ff2e00720c */ /* 0x000fe40003f45270 */
[----:B------:R-:W-:Y:S02]  /*1350*/  @P3 SEL R12, R12, R16, P4 ;  /* 0x000000100c0c3207 */ /* 0x000fe40002000000 */
[----:B------:R-:W-:Y:S02]  /*1360*/  FSETP.GEU.AND P4, PT, R17, R13, PT ;  /* 0x0000000d1100720b */ /* 0x000fe40003f8e000 */
[----:B------:R-:W-:Y:S02]  /*1370*/  P2R R46, PR, RZ, 0x4 ;  /* 0x00000004ff2e7803 */ /* 0x000fe40000000000 */
[----:B------:R-:W-:-:S02]  /*1380*/  ISETP.NE.AND P2, PT, R47, RZ, PT ;  /* 0x000000ff2f00720c */ /* 0x000fc40003f45270 */
[----:B------:R-:W-:Y:S02]  /*1390*/  P2R R16, PR, RZ, 0x8 ;  /* 0x00000008ff107803 */ /* 0x000fe40000000000 */
[----:B------:R-:W-:Y:S02]  /*13a0*/  P2R R47, PR, RZ, 0x4 ;  /* 0x00000004ff2f7803 */ /* 0x000fe40000000000 */
[----:B------:R-:W-:Y:S02]  /*13b0*/  ISETP.NE.AND P2, PT, R69, RZ, PT ;  /* 0x000000ff4500720c */ /* 0x000fe40003f45270 */
[----:B------:R-:W-:Y:S02]  /*13c0*/  ISETP.NE.AND P3, PT, R7, RZ, PT ;  /* 0x000000ff0700720c */ /* 0x000fe40003f65270 */
[----:B------:R-:W-:Y:S02]  /*13d0*/  @P4 SEL R13, R13, R17, P5 ;  /* 0x000000110d0d4207 */ /* 0x000fe40002800000 */
[----:B------:R-:W-:-:S02]  /*13e0*/  FSETP.GEU.AND P5, PT, R18, R14, PT ;  /* 0x0000000e1200720b */ /* 0x000fc40003fae000 */
[----:B------:R-:W-:Y:S02]  /*13f0*/  P2R R17, PR, RZ, 0x10 ;  /* 0x00000010ff117803 */ /* 0x000fe40000000000 */
[----:B------:R-:W-:Y:S02]  /*1400*/  FSETP.NAN.AND P4, PT, R15, R15, PT ;  /* 0x0000000f0f00720b */ /* 0x000fe40003f88000 */
[----:B------:R-:W-:Y:S02]  /*1410*/  SEL R7, RZ, 0x1, !P3 ;  /* 0x00000001ff077807 */ /* 0x000fe40005800000 */
[----:B------:R-:W-:-:S05]  /*1420*/  ISETP.NE.AND P3, PT, R65, RZ, PT ;  /* 0x000000ff4100720c */ /* 0x000fca0003f65270 */
[----:B------:R-:W-:Y:S02]  /*1430*/  @P5 SEL R14, R14, R18, P6 ;  /* 0x000000120e0e5207 */ /* 0x000fe40003000000 */
[----:B------:R-:W-:Y:S02]  /*1440*/  FSETP.GEU.AND P6, PT, R19, R15, PT ;  /* 0x0000000f1300720b */ /* 0x000fe40003fce000 */
[----:B------:R-:W-:Y:S02]  /*1450*/  P2R R18, PR, RZ, 0x20 ;  /* 0x00000020ff127803 */ /* 0x000fe40000000000 */
[----:B------:R-:W-:-:S09]  /*1460*/  ISETP.NE.AND P5, PT, R62, RZ, PT ;  /* 0x000000ff3e00720c */ /* 0x000fd20003fa5270 */
[----:B------:R-:W-:Y:S02]  /*1470*/  @P6 SEL R15, R15, R19, P4 ;  /* 0x000000130f0f6207 */ /* 0x000fe40002000000 */
[----:B------:R-:W-:Y:S02]  /*1480*/  P2R R19, PR, RZ, 0x40 ;  /* 0x00000040ff137803 */ /* 0x000fe40000000000 */
[----:B------:R-:W-:Y:S02]  /*1490*/  ISETP.NE.AND P6, PT, R50, RZ, PT ;  /* 0x000000ff3200720c */ /* 0x000fe40003fc5270 */
[----:B------:R-:W-:Y:S02]  /*14a0*/  ISETP.NE.AND P4, PT, R63, RZ, PT ;  /* 0x000000ff3f00720c */ /* 0x000fe40003f85270 */
[----:B------:R-:W-:Y:S02]  /*14b0*/  P2R R21, PR, RZ, 0x40 ;  /* 0x00000040ff157803 */ /* 0x000fe40000000000 */
[----:B------:R-:W-:-:S02]  /*14c0*/  ISETP.NE.AND P6, PT, R51, RZ, PT ;  /* 0x000000ff3300720c */ /* 0x000fc40003fc5270 */
[----:B------:R-:W-:Y:S02]  /*14d0*/  SEL R51, RZ, 0x1, !P3 ;  /* 0x00000001ff337807 */ /* 0x000fe40005800000 */
[----:B------:R-:W-:Y:S02]  /*14e0*/  P2R R20, PR, RZ, 0x40 ;  /* 0x00000040ff147803 */ /* 0x000fe40000000000 */
[----:B------:R-:W-:Y:S02]  /*14f0*/  ISETP.NE.AND P6, PT, R49, RZ, PT ;  /* 0x000000ff3100720c */ /* 0x000fe40003fc5270 */
[----:B------:R-:W-:Y:S02]  /*1500*/  P2R R49, PR, RZ, 0x4 ;  /* 0x00000004ff317803 */ /* 0x000fe40000000000 */
[----:B------:R-:W-:Y:S02]  /*1510*/  ISETP.NE.AND P2, PT, R36, RZ, PT ;  /* 0x000000ff2400720c */ /* 0x000fe40003f45270 */
[----:B------:R-:W-:-:S02]  /*1520*/  SEL R36, RZ, 0x1, !P5 ;  /* 0x00000001ff247807 */ /* 0x000fc40006800000 */
[----:B------:R-:W-:Y:S02]  /*1530*/  P2R R50, PR, RZ, 0x4 ;  /* 0x00000004ff327803 */ /* 0x000fe40000000000 */
[----:B------:R-:W-:Y:S02]  /*1540*/  ISETP.NE.AND P2, PT, R68, RZ, PT ;  /* 0x000000ff4400720c */ /* 0x000fe40003f45270 */
        /* <DEDUP_REMOVED lines=9> */
[----:B------:R-:W-:-:S02]  /*15e0*/  ISETP.NE.AND P4, PT, R58, RZ, PT ;  /* 0x000000ff3a00720c */ /* 0x000fc40003f85270 */
[----:B------:R-:W-:Y:S02]  /*15f0*/  P2R R54, PR, RZ, 0x4 ;  /* 0x00000004ff367803 */ /* 0x000fe40000000000 */
[----:B------:R-:W-:-:S04]  /*1600*/  ISETP.NE.AND P2, PT, R55, RZ, PT ;  /* 0x000000ff3700720c */ /* 0x000fc80003f45270 */
[----:B------:R-:W-:Y:S02]  /*1610*/  P2R R55, PR, RZ, 0x4 ;  /* 0x00000004ff377803 */ /* 0x000fe40000000000 */
[----:B------:R-:W-:-:S04]  /*1620*/  ISETP.NE.AND P2, PT, R53, RZ, PT ;  /* 0x000000ff3500720c */ /* 0x000fc80003f45270 */
[----:B------:R-:W-:Y:S02]  /*1630*/  P2R R53, PR, RZ, 0x4 ;  /* 0x00000004ff357803 */ /* 0x000fe40000000000 */
[----:B------:R-:W-:-:S04]  /*1640*/  ISETP.NE.AND P2, PT, R52, RZ, PT ;  /* 0x000000ff3400720c */ /* 0x000fc80003f45270 */
[----:B------:R-:W-:Y:S02]  /*1650*/  P2R R52, PR, RZ, 0x4 ;  /* 0x00000004ff347803 */ /* 0x000fe40000000000 */
[----:B------:R-:W-:Y:S02]  /*1660*/  ISETP.NE.AND P2, PT, R11, RZ, PT ;  /* 0x000000ff0b00720c */ /* 0x000fe40003f45270 */
[----:B------:R-:W-:Y:S02]  /*1670*/  SEL R11, RZ, 0x1, !P6 ;  /* 0x00000001ff0b7807 */ /* 0x000fe40007000000 */
[----:B------:R-:W-:Y:S02]  /*1680*/  P2R R66, PR, RZ, 0x4 ;  /* 0x00000004ff427803 */ /* 0x000fe40000000000 */
[----:B------:R-:W-:Y:S02]  /*1690*/  ISETP.NE.AND P2, PT, R10, RZ, PT ;  /* 0x000000ff0a00720c */ /* 0x000fe40003f45270 */
[----:B------:R-:W-:-:S02]  /*16a0*/  ISETP.NE.AND P6, PT, R20, RZ, PT ;  /* 0x000000ff1400720c */ /* 0x000fc40003fc5270 */
        /* <DEDUP_REMOVED lines=9> */
[----:B------:R-:W-:Y:S02]  /*1740*/  ISETP.NE.AND P6, PT, R45, RZ, PT ;  /* 0x000000ff2d00720c */ /* 0x000fe40003fc5270 */
[----:B------:R-:W-:Y:S02]  /*1750*/  SEL R45, RZ, 0x1, !P2 ;  /* 0x00000001ff2d7807 */ /* 0x000fe40005000000 */
[----:B------:R-:W-:-:S02]  /*1760*/  ISETP.NE.AND P2, PT, R8, RZ, PT ;  /* 0x000000ff0800720c */ /* 0x000fc40003f45270 */
[----:B------:R-:W-:Y:S02]  /*1770*/  SEL R10, RZ, 0x1, !P0 ;  /* 0x00000001ff0a7807 */ /* 0x000fe40004000000 */
[----:B------:R-:W-:Y:S02]  /*1780*/  SEL R7, R7, 0x2, P2 ;  /* 0x0000000207077807 */ /* 0x000fe40001000000 */
[----:B------:R-:W-:Y:S02]  /*1790*/  ISETP.NE.AND P2, PT, R9, RZ, PT ;  /* 0x000000ff0900720c */ /* 0x000fe40003f45270 */
[----:B------:R-:W-:Y:S02]  /*17a0*/  ISETP.NE.AND P0, PT, R70, RZ, PT ;  /* 0x000000ff4600720c */ /* 0x000fe40003f05270 */
[----:B------:R-:W-:Y:S02]  /*17b0*/  SEL R8, R6, 0x2, P2 ;  /* 0x0000000206087807 */ /* 0x000fe40001000000 */
[----:B------:R-:W-:-:S02]  /*17c0*/  ISETP.NE.AND P2, PT, R65, RZ, PT ;  /* 0x000000ff4100720c */ /* 0x000fc40003f45270 */
[----:B------:R-:W-:Y:S02]  /*17d0*/  SEL R8, R8, 0x3, P6 ;  /* 0x0000000308087807 */ /* 0x000fe40003000000 */
[----:B------:R-:W-:Y:S02]  /*17e0*/  SEL R9, R4, 0x2, P2 ;  /* 0x0000000204097807 */ /* 0x000fe40001000000 */
[----:B------:R-:W-:Y:S02]  /*17f0*/  ISETP.NE.AND P2, PT, R66, RZ, PT ;  /* 0x000000ff4200720c */ /* 0x000fe40003f45270 */
[----:B------:R-:W-:Y:S02]  /*1800*/  SEL R7, R7, 0x3, P5 ;  /* 0x0000000307077807 */ /* 0x000fe40002800000 */
[----:B------:R-:W-:Y:S02]  /*1810*/  SEL R3, R3, 0x2, P2 ;  /* 0x0000000203037807 */ /* 0x000fe40001000000 */
[----:B------:R-:W-:-:S02]  /*1820*/  ISETP.NE.AND P2, PT, R52, RZ, PT ;  /* 0x000000ff3400720c */ /* 0x000fc40003f45270 */
[----:B------:R-:W-:Y:S02]  /*1830*/  ISETP.NE.AND P6, PT, R19, RZ, PT ;  /* 0x000000ff1300720c */ /* 0x000fe40003fc5270 */
[----:B------:R-:W-:Y:S02]  /*1840*/  SEL R6, R21, 0x2, P2 ;  /* 0x0000000215067807 */ /* 0x000fe40001000000 */
[----:B------:R-:W-:Y:S02]  /*1850*/  ISETP.NE.AND P2, PT, R53, RZ, PT ;  /* 0x000000ff3500720c */ /* 0x000fe40003f45270 */
[----:B------:R-:W-:Y:S02]  /*1860*/  ISETP.NE.AND P5, PT, R18, RZ, PT ;  /* 0x000000ff1200720c */ /* 0x000fe40003fa5270 */
[----:B------:R-:W-:Y:S02]  /*1870*/  SEL R44, R20, 0x2, P2 ;  /* 0x00000002142c7807 */ /* 0x000fe40001000000 */
[----:B------:R-:W-:-:S04]  /*1880*/  ISETP.NE.AND P2, PT, R55, RZ, PT ;  /* 0x000000ff3700720c */ /* 0x000fc80003f45270 */
        /* <DEDUP_REMOVED lines=10> */
[----:B------:R-:W-:Y:S02]  /*1930*/  SEL R48, RZ, 0x1, !P2 ;  /* 0x00000001ff307807 */ /* 0x000fe40005000000 */
[----:B------:R-:W-:-:S04]  /*1940*/  ISETP.NE.AND P2, PT, R49, RZ, PT ;  /* 0x000000ff3100720c */ /* 0x000fc80003f45270 */
[----:B------:R-:W-:Y:S02]  /*1950*/  SEL R45, R36, 0x2, P2 ;  /* 0x00000002242d7807 */ /* 0x000fe40001000000 */
[----:B------:R-:W-:-:S04]  /*1960*/  ISETP.NE.AND P2, PT, R47, RZ, PT ;  /* 0x000000ff2f00720c */ /* 0x000fc80003f45270 */
[----:B------:R-:W-:Y:S02]  /*1970*/  SEL R3, R3, 0x3, P2 ;  /* 0x0000000303037807 */ /* 0x000fe40001000000 */
[----:B------:R-:W-:-:S04]  /*1980*/  ISETP.NE.AND P2, PT, R46, RZ, PT ;  /* 0x000000ff2e00720c */ /* 0x000fc80003f45270 */
[----:B------:R-:W-:Y:S02]  /*1990*/  SEL R10, R9, 0x3, P2 ;  /* 0x00000003090a7807 */ /* 0x000fe40001000000 */
[----:B------:R-:W-:Y:S02]  /*19a0*/  ISETP.NE.AND P2, PT, R22, RZ, PT ;  /* 0x000000ff1600720c */ /* 0x000fe40003f45270 */
[----:B------:R-:W-:Y:S02]  /*19b0*/  SEL R9, RZ, 0x1, !P0 ;  /* 0x00000001ff097807 */ /* 0x000fe40004000000 */
[----:B------:R-:W-:Y:S02]  /*19c0*/  SEL R22, R48, 0x2, P2 ;  /* 0x0000000230167807 */ /* 0x000fe40001000000 */
[----:B------:R-:W-:Y:S02]  /*19d0*/  ISETP.NE.AND P2, PT, R23, RZ, PT ;  /* 0x000000ff1700720c */ /* 0x000fe40003f45270 */
[----:B------:R-:W-:-:S02]  /*19e0*/  ISETP.NE.AND P0, PT, R37, RZ, PT ;  /* 0x000000ff2500720c */ /* 0x000fc40003f05270 */
[----:B------:R-:W-:Y:S02]  /*19f0*/  SEL R36, RZ, 0x1, !P2 ;  /* 0x00000001ff247807 */ /* 0x000fe40005000000 */
[----:B------:R-:W-:Y:S02]  /*1a00*/  ISETP.NE.AND P2, PT, R57, RZ, PT ;  /* 0x000000ff3900720c */ /* 0x000fe40003f45270 */
[----:B------:R-:W-:Y:S02]  /*1a10*/  PRMT R3, R10, 0x3340, R3 ;  /* 0x000033400a037816 */ /* 0x000fe40000000003 */
[----:B------:R-:W-:Y:S02]  /*1a20*/  SEL R37, R9, 0x2, P2 ;  /* 0x0000000209257807 */ /* 0x000fe40001000000 */
[----:B------:R-:W-:Y:S02]  /*1a30*/  ISETP.NE.AND P2, PT, R60, RZ, PT ;  /* 0x000000ff3c00720c */ /* 0x000fe40003f45270 */
[----:B------:R-:W-:-:S02]  /*1a40*/  SEL R9, R39, 0x3, P3 ;  /* 0x0000000327097807 */ /* 0x000fc40001800000 */
[----:B------:R-:W-:Y:S02]  /*1a50*/  SEL R23, RZ, 0x1, !P1 ;  /* 0x00000001ff177807 */ /* 0x000fe40004800000 */
[----:B------:R-:W-:Y:S02]  /*1a60*/  SEL R10, R11, 0x3, P4 ;  /* 0x000000030b0a7807 */ /* 0x000fe40002000000 */
[----:B------:R-:W-:Y:S02]  /*1a70*/  ISETP.NE.AND P1, PT, R41, RZ, PT ;  /* 0x000000ff2900720c */ /* 0x000fe40003f25270 */
[----:B------:R-:W-:Y:S02]  /*1a80*/  SEL R41, R44, 0x3, P2 ;  /* 0x000000032c297807 */ /* 0x000fe40001000000 */
[----:B------:R-:W-:Y:S02]  /*1a90*/  ISETP.NE.AND P2, PT, R40, RZ, PT ;  /* 0x000000ff2800720c */ /* 0x000fe40003f45270 */
[----:B------:R-:W-:-:S02]  /*1aa0*/  PRMT R40, R10, 0x3340, R9 ;  /* 0x000033400a287816 */ /* 0x000fc40000000009 */
[----:B------:R-:W1:Y:S01]  /*1ab0*/  S2R R9, SR_TID.X ;  /* 0x0000000000097919 */ /* 0x000e620000002100 */
[----:B------:R-:W-:Y:S02]  /*1ac0*/  SEL R36, R36, 0x2, P1 ;  /* 0x0000000224247807 */ /* 0x000fe40000800000 */
[----:B------:R-:W-:Y:S02]  /*1ad0*/  ISETP.NE.AND P1, PT, R61, RZ, PT ;  /* 0x000000ff3d00720c */ /* 0x000fe40003f25270 */
[----:B------:R-:W-:Y:S02]  /*1ae0*/  SEL R23, R23, 0x2, P0 ;  /* 0x0000000217177807 */ /* 0x000fe40000000000 */
[----:B------:R-:W-:Y:S02]  /*1af0*/  ISETP.NE.AND P0, PT, R42, RZ, PT ;  /* 0x000000ff2a00720c */ /* 0x000fe40003f05270 */
[----:B------:R-:W-:Y:S02]  /*1b00*/  SEL R42, R6, 0x3, P1 ;  /* 0x00000003062a7807 */ /* 0x000fe40000800000 */
[----:B------:R-:W-:-:S02]  /*1b10*/  LOP3.LUT R6, R5, 0xff, RZ, 0xc0, !PT ;  /* 0x000000ff05067812 */ /* 0x000fc400078ec0ff */
[----:B------:R-:W-:Y:S02]  /*1b20*/  SEL R39, R45, 0x3, P0 ;  /* 0x000000032d277807 */ /* 0x000fe40000000000 */
[----:B------:R-:W-:Y:S02]  /*1b30*/  ISETP.NE.AND P0, PT, R38, RZ, PT ;  /* 0x000000ff2600720c */ /* 0x000fe40003f05270 */
[----:B------:R-:W-:Y:S02]  /*1b40*/  PRMT R38, R7, 0x3340, R8 ;  /* 0x0000334007267816 */ /* 0x000fe40000000008 */
[----:B------:R-:W-:Y:S01]  /*1b50*/  LEA R8, R6, UR5, 0x2 ;  /* 0x0000000506087c11 */ /* 0x000fe2000f8e10ff */
[----:B------:R-:W-:Y:S01]  /*1b60*/  IMAD.SHL.U32 R6, R5, 0x4, RZ ;  /* 0x0000000405067824 */ /* 0x000fe200078e00ff */
[----:B------:R-:W-:Y:S02]  /*1b70*/  SHF.R.U32.HI R5, RZ, 0x6, R5 ;  /* 0x00000006ff057819 */ /* 0x000fe40000011605 */
[----:B------:R-:W-:Y:S01]  /*1b80*/  ISETP.NE.AND P4, PT, R17, RZ, PT ;  /* 0x000000ff1100720c */ /* 0x000fe20003f85270 */
[----:B------:R-:W-:Y:S01]  /*1b90*/  STS [R8], R32 ;  /* 0x0000002008007388 */ /* 0x000fe20000000800 */
[----:B------:R-:W-:-:S02]  /*1ba0*/  ISETP.NE.AND P3, PT, R16, RZ, PT ;  /* 0x000000ff1000720c */ /* 0x000fc40003f65270 */
[----:B------:R-:W-:Y:S01]  /*1bb0*/  ISETP.NE.AND P1, PT, R43, RZ, PT ;  /* 0x000000ff2b00720c */ /* 0x000fe20003f25270 */
[----:B------:R-:W-:Y:S01]  /*1bc0*/  STS [R8+0x410], R33 ;  /* 0x0004102108007388 */ /* 0x000fe20000000800 */
[----:B------:R-:W-:Y:S02]  /*1bd0*/  SEL R21, R21, 0x3, P2 ;  /* 0x0000000315157807 */ /* 0x000fe40001000000 */
[----:B------:R-:W-:Y:S01]  /*1be0*/  SEL R20, R20, 0x3, P1 ;  /* 0x0000000314147807 */ /* 0x000fe20000800000 */
[----:B-1----:R-:W-:Y:S01]  /*1bf0*/  IMAD.SHL.U32 R10, R9, 0x4, RZ ;  /* 0x00000004090a7824 */ /* 0x002fe200078e00ff */
[----:B------:R-:W-:Y:S01]  /*1c00*/  SHF.R.U32.HI R7, RZ, 0x2, R9 ;  /* 0x00000002ff077819 */ /* 0x000fe20000011609 */
[----:B------:R-:W-:Y:S01]  /*1c10*/  STS [R8+0x820], R34 ;  /* 0x0008202208007388 */ /* 0x000fe20000000800 */
[----:B------:R-:W-:Y:S02]  /*1c20*/  SEL R36, R36, 0x3, P4 ;  /* 0x0000000324247807 */ /* 0x000fe40002000000 */
[----:B------:R-:W-:Y:S01]  /*1c30*/  LOP3.LUT R9, R7, 0x30, RZ, 0xc0, !PT ;  /* 0x0000003007097812 */ /* 0x000fe200078ec0ff */
[----:B------:R-:W-:Y:S01]  /*1c40*/  STS [R8+0xc30], R35 ;  /* 0x000c302308007388 */ /* 0x000fe20000000800 */
[----:B------:R-:W-:-:S02]  /*1c50*/  LOP3.LUT R7, R6, 0xfc, RZ, 0xc0, !PT ;  /* 0x000000fc06077812 */ /* 0x000fc400078ec0ff */
[----:B------:R-:W-:Y:S01]  /*1c60*/  LOP3.LUT R10, R10, 0x3fc, RZ, 0xc0, !PT ;  /* 0x000003fc0a0a7812 */ /* 0x000fe200078ec0ff */
[----:B------:R-:W-:Y:S01]  /*1c70*/  STS [R8+0x1040], R28 ;  /* 0x0010401c08007388 */ /* 0x000fe20000000800 */
[--C-:B------:R-:W-:Y:S01]  /*1c80*/  PRMT R7, R7, 0x6540, R0.reuse ;  /* 0x0000654007077816 */ /* 0x100fe20000000000 */
[----:B------:R-:W-:Y:S01]  /*1c90*/  VIADD R9, R9, UR5 ;  /* 0x0000000509097c36 */ /* 0x000fe20008000000 */
[----:B------:R-:W-:Y:S01]  /*1ca0*/  SHF.R.S32.HI R0, RZ, 0x17, R0 ;  /* 0x00000017ff007819 */ /* 0x000fe20000011400 */
[----:B------:R-:W-:Y:S01]  /*1cb0*/  STS [R8+0x1450], R29 ;  /* 0x0014501d08007388 */ /* 0x000fe20000000800 */
[----:B------:R-:W-:Y:S01]  /*1cc0*/  PLOP3.LUT P4, PT, PT, PT, UP0, 0x40, 0x0 ;  /* 0x000000000000781c */ /* 0x000fe20003f8e808 */
[----:B------:R-:W-:Y:S01]  /*1cd0*/  IMAD R9, R10, 0x4, R9 ;  /* 0x000000040a097824 */ /* 0x000fe200078e0209 */
[----:B------:R-:W-:Y:S01]  /*1ce0*/  SGXT R0, R0, 0x1 ;  /* 0x000000010000781a */ /* 0x000fe20000000200 */
[----:B------:R1:W-:Y:S01]  /*1cf0*/  STS [R8+0x1860], R30 ;  /* 0x0018601e08007388 */ /* 0x0003e20000000800 */
[----:B------:R-:W-:-:S02]  /*1d00*/  SEL R37, R37, 0x3, P3 ;  /* 0x0000000325257807 */ /* 0x000fc40001800000 */
[----:B------:R-:W-:Y:S01]  /*1d10*/  LEA.HI R0, R0, R7, RZ, 0x8 ;  /* 0x0000000700007211 */ /* 0x000fe200078f40ff */
[----:B------:R2:W-:Y:S01]  /*1d20*/  STS [R8+0x1c70], R31 ;  /* 0x001c701f08007388 */ /* 0x0005e20000000800 */
[----:B------:R-:W-:Y:S02]  /*1d30*/  SEL R23, R23, 0x3, P5 ;  /* 0x0000000317177807 */ /* 0x000fe40002800000 */
[----:B------:R-:W-:Y:S01]  /*1d40*/  SEL R22, R22, 0x3, P6 ;  /* 0x0000000316167807 */ /* 0x000fe20003000000 */
[----:B------:R-:W-:Y:S01]  /*1d50*/  STS [R8+0x2080], R24 ;  /* 0x0020801808007388 */ /* 0x000fe20000000800 */
[C---:B------:R-:W-:Y:S01]  /*1d60*/  IMAD.SHL.U32 R6, R0.reuse, 0x80, RZ ;  /* 0x0000008000067824 */ /* 0x040fe200078e00ff */
[----:B------:R-:W-:Y:S02]  /*1d70*/  LOP3.LUT R0, R0, 0xffffff00, RZ, 0xc0, !PT ;  /* 0xffffff0000007812 */ /* 0x000fe400078ec0ff */
[----:B------:R3:W-:Y:S01]  /*1d80*/  STS [R8+0x2490], R25 ;  /* 0x0024901908007388 */ /* 0x0007e20000000800 */
[----:B-1----:R-:W-:-:S02]  /*1d90*/  SEL R30, R4, 0x3, P0 ;  /* 0x00000003041e7807 */ /* 0x002fc40000000000 */
[----:B------:R-:W-:Y:S01]  /*1da0*/  LOP3.LUT R6, R6, 0xffff8000, RZ, 0xc0, !PT ;  /* 0xffff800006067812 */ /* 0x000fe200078ec0ff */
[----:B------:R-:W-:Y:S01]  /*1db0*/  STS [R8+0x28a0], R26 ;  /* 0x0028a01a08007388 */ /* 0x000fe20000000800 */
[----:B------:R-:W-:Y:S02]  /*1dc0*/  PRMT R41, R41, 0x3340, R42 ;  /* 0x0000334029297816 */ /* 0x000fe4000000002a */
[----:B--2---:R-:W-:Y:S01]  /*1dd0*/  IADD3 R31, R6, R7, -R0 ;  /* 0x00000007061f7210 */ /* 0x004fe20007ffe800 */
[----:B------:R-:W-:Y:S01]  /*1de0*/  STS [R8+0x2cb0], R27 ;  /* 0x002cb01b08007388 */ /* 0x000fe20000000800 */
[----:B------:R-:W-:Y:S01]  /*1df0*/  SGXT.U32 R0, R5, 0x2 ;  /* 0x000000020500781a */ /* 0x000fe20000000000 */
[----:B---3--:R-:W1:Y:S01]  /*1e00*/  LDC.64 R24, c[0x0][0x218] ;  /* 0x00008600ff187b82 */ /* 0x008e620000000a00 */
[C---:B------:R-:W-:Y:S01]  /*1e10*/  LOP3.LUT R5, R10.reuse, 0x400, RZ, 0xfc, !PT ;  /* 0x000004000a057812 */ /* 0x040fe200078efcff */
[----:B------:R2:W-:Y:S01]  /*1e20*/  STS [R8+0x30c0], R12 ;  /* 0x0030c00c08007388 */ /* 0x0005e20000000800 */
[----:B------:R-:W-:-:S02]  /*1e30*/  LOP3.LUT R6, R10, 0x800, RZ, 0xfc, !PT ;  /* 0x000008000a067812 */ /* 0x000fc400078efcff */
[----:B------:R-:W-:Y:S01]  /*1e40*/  LOP3.LUT R7, R10, 0xc00, RZ, 0xfc, !PT ;  /* 0x00000c000a077812 */ /* 0x000fe200078efcff */
[----:B------:R-:W-:Y:S01]  /*1e50*/  STS [R8+0x34d0], R13 ;  /* 0x0034d00d08007388 */ /* 0x000fe20000000800 */
[----:B------:R-:W-:Y:S02]  /*1e60*/  SHF.R.U32.HI R5, RZ, 0x4, R5 ;  /* 0x00000004ff057819 */ /* 0x000fe40000011605 */
[----:B------:R-:W-:Y:S01]  /*1e70*/  SHF.R.U32.HI R6, RZ, 0x4, R6 ;  /* 0x00000004ff067819 */ /* 0x000fe20000011606 */
[----:B------:R-:W-:Y:S01]  /*1e80*/  STS [R8+0x38e0], R14 ;  /* 0x0038e00e08007388 */ /* 0x000fe20000000800 */
[----:B------:R-:W-:Y:S02]  /*1e90*/  SHF.R.U32.HI R7, RZ, 0x4, R7 ;  /* 0x00000004ff077819 */ /* 0x000fe40000011607 */
[----:B------:R-:W-:Y:S01]  /*1ea0*/  LOP3.LUT R5, R5, 0x70, RZ, 0xc0, !PT ;  /* 0x0000007005057812 */ /* 0x000fe200078ec0ff */
[----:B------:R3:W-:Y:S01]  /*1eb0*/  STS [R8+0x3cf0], R15 ;  /* 0x003cf00f08007388 */ /* 0x0007e20000000800 */
[----:B------:R-:W-:-:S02]  /*1ec0*/  LOP3.LUT R6, R6, 0xb0, RZ, 0xc0, !PT ;  /* 0x000000b006067812 */ /* 0x000fc400078ec0ff */
[----:B------:R-:W-:Y:S01]  /*1ed0*/  LOP3.LUT R7, R7, 0xf0, RZ, 0xc0, !PT ;  /* 0x000000f007077812 */ /* 0x000fe200078ec0ff */
[----:B------:R-:W-:Y:S01]  /*1ee0*/  BAR.SYNC.DEFER_BLOCKING 0x0 ;  /* 0x0000000000007b1d */ /* 0x000fe20000010000 */
[----:B------:R-:W-:Y:S01]  /*1ef0*/  VIADD R5, R5, UR5 ;  /* 0x0000000505057c36 */ /* 0x000fe20008000000 */
[----:B------:R-:W-:Y:S01]  /*1f00*/  LOP3.LUT R0, R0, UR4, RZ, 0xfc, !PT ;  /* 0x0000000400007c12 */ /* 0x000fe2000f8efcff */
[----:B------:R-:W-:Y:S01]  /*1f10*/  VIADD R6, R6, UR5 ;  /* 0x0000000506067c36 */ /* 0x000fe20008000000 */
[----:B------:R-:W-:Y:S01]  /*1f20*/  PRMT R39, R39, 0x3340, R30 ;  /* 0x0000334027277816 */ /* 0x000fe2000000001e */
[----:B------:R-:W-:Y:S01]  /*1f30*/  VIADD R7, R7, UR5 ;  /* 0x0000000507077c36 */ /* 0x000fe20008000000 */
[----:B------:R-:W-:Y:S01]  /*1f40*/  ISETP.GE.AND P0, PT, R0, 0x80, PT ;  /* 0x000000800000780c */ /* 0x000fe20003f06270 */
[----:B--2---:R-:W-:Y:S01]  /*1f50*/  IMAD R12, R10, 0x4, R5 ;  /* 0x000000040a0c7824 */ /* 0x004fe200078e0205 */
[----:B------:R-:W-:Y:S01]  /*1f60*/  LOP3.LUT R28, R0, 0x4, RZ, 0xfc, !PT ;  /* 0x00000004001c7812 */ /* 0x000fe200078efcff */
[----:B---3--:R-:W-:Y:S01]  /*1f70*/  IMAD R8, R10, 0x4, R6 ;  /* 0x000000040a087824 */ /* 0x008fe200078e0206 */
[----:B------:R-:W-:Y:S01]  /*1f80*/  LOP3.LUT R29, R0, 0x8, RZ, 0xfc, !PT ;  /* 0x00000008001d7812 */ /* 0x000fe200078efcff */
[----:B------:R-:W-:Y:S01]  /*1f90*/  IMAD R7, R10, 0x4, R7 ;  /* 0x000000040a077824 */ /* 0x000fe200078e0207 */
[----:B------:R-:W-:Y:S01]  /*1fa0*/  ULDC.64 UR4, c[0x0][0x220] ;  /* 0x0000880000047ab9 */ /* 0x000fe20000000a00 */
[C---:B------:R-:W-:Y:S01]  /*1fb0*/  IMAD R27, R0.reuse, 0x100, R31 ;  /* 0x00000100001b7824 */ /* 0x040fe200078e021f */
[----:B------:R-:W-:-:S02]  /*1fc0*/  LOP3.LUT R0, R0, 0xc, RZ, 0xfc, !PT ;  /* 0x0000000c00007812 */ /* 0x000fc400078efcff */
[----:B------:R-:W-:Y:S01]  /*1fd0*/  ISETP.GE.AND P1, PT, R29, 0x80, PT ;  /* 0x000000801d00780c */ /* 0x000fe20003f26270 */
[----:B-1----:R-:W-:Y:S01]  /*1fe0*/  IMAD.WIDE R26, R27, 0x4, R24 ;  /* 0x000000041b1a7825 */ /* 0x002fe200078e0218 */
[----:B------:R-:W-:Y:S02]  /*1ff0*/  ISETP.GE.AND P2, PT, R0, 0x80, PT ;  /* 0x000000800000780c */ /* 0x000fe40003f46270 */
[----:B------:R-:W-:Y:S02]  /*2000*/  PRMT R37, R37, 0x3340, R36 ;  /* 0x0000334025257816 */ /* 0x000fe40000000024 */
[----:B------:R-:W-:Y:S01]  /*2010*/  PRMT R22, R23, 0x3340, R22 ;  /* 0x0000334017167816 */ /* 0x000fe20000000016 */
[----:B------:R-:W1:Y:S04]  /*2020*/  LDS.128 R16, [R9] ;  /* 0x0000000009107984 */ /* 0x000e680000000c00 */
[----:B------:R-:W2:Y:S04]  /*2030*/  LDS.128 R12, [R12+0x1000] ;  /* 0x001000000c0c7984 */ /* 0x000ea80000000c00 */
[----:B------:R-:W3:Y:S04]  /*2040*/  LDS.128 R8, [R8+0x2000] ;  /* 0x0020000008087984 */ /* 0x000ee80000000c00 */
[----:B------:R-:W4:Y:S04]  /*2050*/  LDS.128 R4, [R7+0x3000] ;  /* 0x0030000007047984 */ /* 0x000f280000000c00 */
[----:B-1----:R1:W-:Y:S01]  /*2060*/  @!P0 STG.E.128 desc[UR8][R26.64], R16 ;  /* 0x000000101a008986 */ /* 0x0023e2000c101d08 */
[C---:B------:R-:W-:Y:S01]  /*2070*/  ISETP.GE.AND P0, PT, R28.reuse, 0x80, PT ;  /* 0x000000801c00780c */ /* 0x040fe20003f06270 */
[----:B-1----:R-:W-:Y:S01]  /*2080*/  IMAD R17, R28, 0x100, R31 ;  /* 0x000001001c117824 */ /* 0x002fe200078e021f */
[----:B------:R-:W-:Y:S01]  /*2090*/  PRMT R28, R38, 0x5410, R3 ;  /* 0x00005410261c7816 */ /* 0x000fe20000000003 */
[----:B------:R-:W-:Y:S01]  /*20a0*/  IMAD R19, R29, 0x100, R31 ;  /* 0x000001001d137824 */ /* 0x000fe200078e021f */
[----:B------:R-:W-:Y:S01]  /*20b0*/  PRMT R29, R40, 0x5410, R41 ;  /* 0x00005410281d7816 */ /* 0x000fe20000000029 */
[----:B------:R-:W-:Y:S01]  /*20c0*/  IMAD R31, R0, 0x100, R31 ;  /* 0x00000100001f7824 */ /* 0x000fe200078e021f */
[----:B------:R-:W-:Y:S01]  /*20d0*/  PRMT R0, R21, 0x3340, R20 ;  /* 0x0000334015007816 */ /* 0x000fe20000000014 */
[----:B------:R-:W-:Y:S01]  /*20e0*/  IMAD.WIDE R16, R17, 0x4, R24 ;  /* 0x0000000411107825 */ /* 0x000fe200078e0218 */
[----:B------:R-:W-:-:S02]  /*20f0*/  IADD3 R20, P3, R2, UR4, RZ ;  /* 0x0000000402147c10 */ /* 0x000fc4000ff7e0ff */
[----:B------:R-:W-:Y:S01]  /*2100*/  PRMT R30, R39, 0x5410, R0 ;  /* 0x00005410271e7816 */ /* 0x000fe20000000000 */
[--C-:B------:R-:W-:Y:S02]  /*2110*/  IMAD.WIDE R18, R19, 0x4, R24.reuse ;  /* 0x0000000413127825 */ /* 0x100fe400078e0218 */
[----:B--2---:R1:W-:Y:S01]  /*2120*/  @!P0 STG.E.128 desc[UR8][R16.64], R12 ;  /* 0x0000000c10008986 */ /* 0x0043e2000c101d08 */
[----:B------:R-:W-:Y:S01]  /*2130*/  LEA.HI.X.SX32 R21, R2, UR5, 0x1, P3 ;  /* 0x0000000502157c11 */ /* 0x000fe200098f0eff */
[----:B------:R-:W-:Y:S02]  /*2140*/  IMAD.WIDE R24, R31, 0x4, R24 ;  /* 0x000000041f187825 */ /* 0x000fe400078e0218 */
[----:B---3--:R1:W-:Y:S01]  /*2150*/  @!P1 STG.E.128 desc[UR8][R18.64], R8 ;  /* 0x0000000812009986 */ /* 0x0083e2000c101d08 */
[----:B------:R-:W-:-:S03]  /*2160*/  PRMT R31, R37, 0x5410, R22 ;  /* 0x00005410251f7816 */ /* 0x000fc60000000016 */
[----:B----4-:R1:W-:Y:S01]  /*2170*/  @!P2 STG.E.128 desc[UR8][R24.64], R4 ;  /* 0x000000041800a986 */ /* 0x0103e2000c101d08 */
[----:B------:R-:W-:Y:S05]  /*2180*/  @!P4 EXIT ;  /* 0x000000000000c94d */ /* 0x000fea0003800000 */
[----:B------:R-:W-:Y:S01]  /*2190*/  STG.E.128 desc[UR8][R20.64], R28 ;  /* 0x0000001c14007986 */ /* 0x000fe2000c101d08 */
[----:B------:R-:W-:Y:S05]  /*21a0*/  EXIT ;  /* 0x000000000000794d */ /* 0x000fea0003800000 */
.L_x_0:
[----:B------:R-:W-:-:S00]  /*21b0*/  BRA `(.L_x_0) ;  /* 0xfffffffc00fc7947 */ /* 0x000fc0000383ffff */
[----:B------:R-:W-:-:S00]  /*21c0*/  NOP ;  /* 0x0000000000007918 */ /* 0x000fc00000000000 */
        /* <DEDUP_REMOVED lines=11> */
.L_x_1:


//--------------------- .nv.shared.triton_poi_fused_max_pool2d_with_indices_4 --------------------------
	.section	.nv.shared.triton_poi_fused_max_pool2d_with_indices_4,"aw",@nobits
	.sectionflags	@""
	.align	16
	.zero		1024


//--------------------- .nv.constant0.triton_poi_fused_max_pool2d_with_indices_4 --------------------------
	.section	.nv.constant0.triton_poi_fused_max_pool2d_with_indices_4,"a",@progbits
	.sectionflags	@""
	.align	4
.nv.constant0.triton_poi_fused_max_pool2d_with_indices_4:
	.zero		560
